//
// Generated by NVIDIA NVVM Compiler
//
// Compiler Build ID: CL-36424714
// Cuda compilation tools, release 13.0, V13.0.88
// Based on NVVM 20.0.0
//

.version 9.0
.target sm_100
.address_size 64

	// .globl	_Z25gpu_global_queuing_kernelPiS_S_S_S_iS_

.visible .entry _Z25gpu_global_queuing_kernelPiS_S_S_S_iS_(
	.param .u64 .ptr .align 1 _Z25gpu_global_queuing_kernelPiS_S_S_S_iS__param_0,
	.param .u64 .ptr .align 1 _Z25gpu_global_queuing_kernelPiS_S_S_S_iS__param_1,
	.param .u64 .ptr .align 1 _Z25gpu_global_queuing_kernelPiS_S_S_S_iS__param_2,
	.param .u64 .ptr .align 1 _Z25gpu_global_queuing_kernelPiS_S_S_S_iS__param_3,
	.param .u64 .ptr .align 1 _Z25gpu_global_queuing_kernelPiS_S_S_S_iS__param_4,
	.param .u32 _Z25gpu_global_queuing_kernelPiS_S_S_S_iS__param_5,
	.param .u64 .ptr .align 1 _Z25gpu_global_queuing_kernelPiS_S_S_S_iS__param_6
)
{
	.reg .pred 	%p<6>;
	.reg .b32 	%r<26>;
	.reg .b64 	%rd<23>;

	ld.param.u64 	%rd9, [_Z25gpu_global_queuing_kernelPiS_S_S_S_iS__param_0];
	ld.param.u64 	%rd10, [_Z25gpu_global_queuing_kernelPiS_S_S_S_iS__param_1];
	ld.param.u64 	%rd11, [_Z25gpu_global_queuing_kernelPiS_S_S_S_iS__param_2];
	ld.param.u64 	%rd12, [_Z25gpu_global_queuing_kernelPiS_S_S_S_iS__param_3];
	ld.param.u64 	%rd13, [_Z25gpu_global_queuing_kernelPiS_S_S_S_iS__param_4];
	ld.param.u32 	%r14, [_Z25gpu_global_queuing_kernelPiS_S_S_S_iS__param_5];
	ld.param.u64 	%rd14, [_Z25gpu_global_queuing_kernelPiS_S_S_S_iS__param_6];
	mov.u32 	%r15, %tid.x;
	mov.u32 	%r16, %ctaid.x;
	mov.u32 	%r1, %ntid.x;
	mad.lo.s32 	%r22, %r16, %r1, %r15;
	setp.ge.s32 	%p1, %r22, %r14;
	@%p1 bra 	$L__BB0_7;
	mov.u32 	%r17, %nctaid.x;
	mul.lo.s32 	%r3, %r1, %r17;
	cvta.to.global.u64 	%rd1, %rd12;
	cvta.to.global.u64 	%rd2, %rd9;
	cvta.to.global.u64 	%rd3, %rd10;
	cvta.to.global.u64 	%rd4, %rd11;
	cvta.to.global.u64 	%rd5, %rd14;
	cvta.to.global.u64 	%rd6, %rd13;
$L__BB0_2:
	mul.wide.s32 	%rd15, %r22, 4;
	add.s64 	%rd16, %rd1, %rd15;
	ld.global.u32 	%r18, [%rd16];
	mul.wide.s32 	%rd17, %r18, 4;
	add.s64 	%rd7, %rd2, %rd17;
	ld.global.u32 	%r24, [%rd7];
	ld.global.u32 	%r25, [%rd7+4];
	setp.ge.s32 	%p2, %r24, %r25;
	@%p2 bra 	$L__BB0_6;
$L__BB0_3:
	mul.wide.s32 	%rd18, %r24, 4;
	add.s64 	%rd19, %rd3, %rd18;
	ld.global.u32 	%r9, [%rd19];
	mul.wide.s32 	%rd20, %r9, 4;
	add.s64 	%rd8, %rd4, %rd20;
	ld.global.u32 	%r19, [%rd8];
	setp.ne.s32 	%p3, %r19, 0;
	@%p3 bra 	$L__BB0_5;
	mov.b32 	%r20, 1;
	st.global.u32 	[%rd8], %r20;
	atom.global.add.u32 	%r21, [%rd5], 1;
	mul.wide.s32 	%rd21, %r21, 4;
	add.s64 	%rd22, %rd6, %rd21;
	st.global.u32 	[%rd22], %r9;
	ld.global.u32 	%r25, [%rd7+4];
$L__BB0_5:
	add.s32 	%r24, %r24, 1;
	setp.lt.s32 	%p4, %r24, %r25;
	@%p4 bra 	$L__BB0_3;
$L__BB0_6:
	add.s32 	%r22, %r22, %r3;
	setp.lt.s32 	%p5, %r22, %r14;
	@%p5 bra 	$L__BB0_2;
$L__BB0_7:
	ret;

}


// ===== COMPILED SASS (sm_100) =====

	.target	sm_100

	.elftype	@"ET_EXEC"


//--------------------- .note.nv.tkinfo           --------------------------
	.section	.note.nv.tkinfo,"",@"SHT_NOTE"
	.sectionflags	@"SHF_NOTE_NV_TKINFO"
	.tkinfo
        /*0018*/ 	.word	0x00000002
        /*0030*/ 	.string	""
        /*0030*/ 	.string	"ptxas"
        /*0030*/ 	.string	"Cuda compilation tools, release 13.0, V13.0.88"
        /*0030*/ 	.string	"Build cuda_13.0.r13.0/compiler.36424714_0"
        /*0030*/ 	.string	"-arch sm_100 -m 64 "



//--------------------- .note.nv.cuinfo           --------------------------
	.section	.note.nv.cuinfo,"",@"SHT_NOTE"
	.sectionflags	@"SHF_NOTE_NV_CUINFO"
        /*0018*/ 	.short	0x0002
        /*001a*/ 	.short	0x0064
        /*001c*/ 	.short	0x0082
	.zero		2


//--------------------- .nv.info                  --------------------------
	.section	.nv.info,"",@"SHT_CUDA_INFO"
	.align	4


	//----- nvinfo : EIATTR_REGCOUNT
	.align		4
        /*0000*/ 	.byte	0x04, 0x2f
        /*0002*/ 	.short	(.L_1 - .L_0)
	.align		4
.L_0:
        /*0004*/ 	.word	index@(_Z25gpu_global_queuing_kernelPiS_S_S_S_iS_)
        /*0008*/ 	.word	0x0000001c


	//----- nvinfo : EIATTR_FRAME_SIZE
	.align		4
.L_1:
        /*000c*/ 	.byte	0x04, 0x11
        /*000e*/ 	.short	(.L_3 - .L_2)
	.align		4
.L_2:
        /*0010*/ 	.word	index@(_Z25gpu_global_queuing_kernelPiS_S_S_S_iS_)
        /*0014*/ 	.word	0x00000000


	//----- nvinfo : EIATTR_MIN_STACK_SIZE
	.align		4
.L_3:
        /*0018*/ 	.byte	0x04, 0x12
        /*001a*/ 	.short	(.L_5 - .L_4)
	.align		4
.L_4:
        /*001c*/ 	.word	index@(_Z25gpu_global_queuing_kernelPiS_S_S_S_iS_)
        /*0020*/ 	.word	0x00000000
.L_5:


//--------------------- .nv.compat                --------------------------
	.section	.nv.compat,"",@"SHT_CUDA_COMPAT_INFO"
	.align	4
        /*0000*/ 	.byte	0x02, 0x09, 0x00, 0x00, 0x02, 0x02, 0x01, 0x00, 0x02, 0x05, 0x05, 0x00, 0x03, 0x07, 0x01, 0x01
        /*0010*/ 	.byte	0x02, 0x03, 0x00, 0x00, 0x02, 0x06, 0x01, 0x00, 0x04, 0x0b, 0x08, 0x00, 0x09, 0x00, 0x00, 0x00
        /*0020*/ 	.byte	0x00, 0x00, 0x00, 0x00


//--------------------- .nv.info._Z25gpu_global_queuing_kernelPiS_S_S_S_iS_ --------------------------
	.section	.nv.info._Z25gpu_global_queuing_kernelPiS_S_S_S_iS_,"",@"SHT_CUDA_INFO"
	.sectionflags	@""
	.align	4


	//----- nvinfo : EIATTR_CUDA_API_VERSION
	.align		4
        /*0000*/ 	.byte	0x04, 0x37
        /*0002*/ 	.short	(.L_7 - .L_6)
.L_6:
        /*0004*/ 	.word	0x00000082


	//----- nvinfo : EIATTR_KPARAM_INFO
	.align		4
.L_7:
        /*0008*/ 	.byte	0x04, 0x17
        /*000a*/ 	.short	(.L_9 - .L_8)
.L_8:
        /*000c*/ 	.word	0x00000000
        /*0010*/ 	.short	0x0006
        /*0012*/ 	.short	0x0030
        /*0014*/ 	.byte	0x00, 0xf5, 0x21, 0x00


	//----- nvinfo : EIATTR_KPARAM_INFO
	.align		4
.L_9:
        /*0018*/ 	.byte	0x04, 0x17
        /*001a*/ 	.short	(.L_11 - .L_10)
.L_10:
        /*001c*/ 	.word	0x00000000
        /*0020*/ 	.short	0x0005
        /*0022*/ 	.short	0x0028
        /*0024*/ 	.byte	0x00, 0xf0, 0x11, 0x00


	//----- nvinfo : EIATTR_KPARAM_INFO
	.align		4
.L_11:
        /*0028*/ 	.byte	0x04, 0x17
        /*002a*/ 	.short	(.L_13 - .L_12)
.L_12:
        /*002c*/ 	.word	0x00000000
        /*0030*/ 	.short	0x0004
        /*0032*/ 	.short	0x0020
        /*0034*/ 	.byte	0x00, 0xf5, 0x21, 0x00


	//----- nvinfo : EIATTR_KPARAM_INFO
	.align		4
.L_13:
        /*0038*/ 	.byte	0x04, 0x17
        /*003a*/ 	.short	(.L_15 - .L_14)
.L_14:
        /*003c*/ 	.word	0x00000000
        /*0040*/ 	.short	0x0003
        /*0042*/ 	.short	0x0018
        /*0044*/ 	.byte	0x00, 0xf5, 0x21, 0x00


	//----- nvinfo : EIATTR_KPARAM_INFO
	.align		4
.L_15:
        /*0048*/ 	.byte	0x04, 0x17
        /*004a*/ 	.short	(.L_17 - .L_16)
.L_16:
        /*004c*/ 	.word	0x00000000
        /*0050*/ 	.short	0x0002
        /*0052*/ 	.short	0x0010
        /*0054*/ 	.byte	0x00, 0xf5, 0x21, 0x00


	//----- nvinfo : EIATTR_KPARAM_INFO
	.align		4
.L_17:
        /*0058*/ 	.byte	0x04, 0x17
        /*005a*/ 	.short	(.L_19 - .L_18)
.L_18:
        /*005c*/ 	.word	0x00000000
        /*0060*/ 	.short	0x0001
        /*0062*/ 	.short	0x0008
        /*0064*/ 	.byte	0x00, 0xf5, 0x21, 0x00


	//----- nvinfo : EIATTR_KPARAM_INFO
	.align		4
.L_19:
        /*0068*/ 	.byte	0x04, 0x17
        /*006a*/ 	.short	(.L_21 - .L_20)
.L_20:
        /*006c*/ 	.word	0x00000000
        /*0070*/ 	.short	0x0000
        /*0072*/ 	.short	0x0000
        /*0074*/ 	.byte	0x00, 0xf5, 0x21, 0x00


	//----- nvinfo : EIATTR_SPARSE_MMA_MASK
	.align		4
.L_21:
        /*0078*/ 	.byte	0x03, 0x50
        /*007a*/ 	.short	0x0000


	//----- nvinfo : EIATTR_MAXREG_COUNT
	.align		4
        /*007c*/ 	.byte	0x03, 0x1b
        /*007e*/ 	.short	0x00ff


	//----- nvinfo : EIATTR_MERCURY_ISA_VERSION
	.align		4
        /*0080*/ 	.byte	0x03, 0x5f
        /*0082*/ 	.short	0x0101


	//----- nvinfo : EIATTR_INT_WARP_WIDE_INSTR_OFFSETS
	.align		4
        /*0084*/ 	.byte	0x04, 0x31
        /*0086*/ 	.short	(.L_23 - .L_22)


	//   ....[0]....
.L_22:
        /*0088*/ 	.word	0x00000240


	//   ....[1]....
        /*008c*/ 	.word	0x000002f0


	//----- nvinfo : EIATTR_VRC_CTA_INIT_COUNT
	.align		4
.L_23:
        /*0090*/ 	.byte	0x02, 0x4a
	.zero		1
	.zero		1


	//----- nvinfo : EIATTR_EXIT_INSTR_OFFSETS
	.align		4
        /*0094*/ 	.byte	0x04, 0x1c
        /*0096*/ 	.short	(.L_25 - .L_24)


	//   ....[0]....
.L_24:
        /*0098*/ 	.word	0x00000070


	//   ....[1]....
        /*009c*/ 	.word	0x00000390


	//----- nvinfo : EIATTR_CRS_STACK_SIZE
	.align		4
.L_25:
        /*00a0*/ 	.byte	0x04, 0x1e
        /*00a2*/ 	.short	(.L_27 - .L_26)
.L_26:
        /*00a4*/ 	.word	0x00000000


	//----- nvinfo : EIATTR_CBANK_PARAM_SIZE
	.align		4
.L_27:
        /*00a8*/ 	.byte	0x03, 0x19
        /*00aa*/ 	.short	0x0038


	//----- nvinfo : EIATTR_PARAM_CBANK
	.align		4
        /*00ac*/ 	.byte	0x04, 0x0a
        /*00ae*/ 	.short	(.L_29 - .L_28)
	.align		4
.L_28:
        /*00b0*/ 	.word	index@(.nv.constant0._Z25gpu_global_queuing_kernelPiS_S_S_S_iS_)
        /*00b4*/ 	.short	0x0380
        /*00b6*/ 	.short	0x0038


	//----- nvinfo : EIATTR_SW_WAR
	.align		4
.L_29:
        /*00b8*/ 	.byte	0x04, 0x36
        /*00ba*/ 	.short	(.L_31 - .L_30)
.L_30:
        /*00bc*/ 	.word	0x00000008
.L_31:


//--------------------- .nv.callgraph             --------------------------
	.section	.nv.callgraph,"",@"SHT_CUDA_CALLGRAPH"
	.align	4
	.sectionentsize	8
	.align		4
        /*0000*/ 	.word	0x00000000
	.align		4
        /*0004*/ 	.word	0xffffffff
	.align		4
        /*0008*/ 	.word	0x00000000
	.align		4
        /*000c*/ 	.word	0xfffffffe
	.align		4
        /*0010*/ 	.word	0x00000000
	.align		4
        /*0014*/ 	.word	0xfffffffd
	.align		4
        /*0018*/ 	.word	0x00000000
	.align		4
        /*001c*/ 	.word	0xfffffffc


//--------------------- .text._Z25gpu_global_queuing_kernelPiS_S_S_S_iS_ --------------------------
	.section	.text._Z25gpu_global_queuing_kernelPiS_S_S_S_iS_,"ax",@progbits
	.align	128
        .global         _Z25gpu_global_queuing_kernelPiS_S_S_S_iS_
        .type           _Z25gpu_global_queuing_kernelPiS_S_S_S_iS_,@function
        .size           _Z25gpu_global_queuing_kernelPiS_S_S_S_iS_,(.L_x_7 - _Z25gpu_global_queuing_kernelPiS_S_S_S_iS_)
        .other          _Z25gpu_global_queuing_kernelPiS_S_S_S_iS_,@"STO_CUDA_ENTRY STV_DEFAULT"
_Z25gpu_global_queuing_kernelPiS_S_S_S_iS_:
.text._Z25gpu_global_queuing_kernelPiS_S_S_S_iS_:
[----:B------:R-:W-:Y:S01]  /*0000*/  LDC R1, c[0x0][0x37c] ;  /* 0x0000df00ff017b82 */ /* 0x000fe20000000800 */
[----:B------:R-:W0:Y:S07]  /*0010*/  S2R R11, SR_TID.X ;  /* 0x00000000000b7919 */ /* 0x000e2e0000002100 */
[----:B------:R-:W0:Y:S01]  /*0020*/  S2UR UR4, SR_CTAID.X ;  /* 0x00000000000479c3 */ /* 0x000e220000002500 */
[----:B------:R-:W1:Y:S07]  /*0030*/  LDCU UR5, c[0x0][0x3a8] ;  /* 0x00007500ff0577ac */ /* 0x000e6e0008000800 */
[----:B------:R-:W0:Y:S02]  /*0040*/  LDC R0, c[0x0][0x360] ;  /* 0x0000d800ff007b82 */ /* 0x000e240000000800 */
[----:B0-----:R-:W-:-:S05]  /*0050*/  IMAD R11, R0, UR4, R11 ;  /* 0x00000004000b7c24 */ /* 0x001fca000f8e020b */
[----:B-1----:R-:W-:-:S13]  /*0060*/  ISETP.GE.AND P0, PT, R11, UR5, PT ;  /* 0x000000050b007c0c */ /* 0x002fda000bf06270 */
[----:B------:R-:W-:Y:S05]  /*0070*/  @P0 EXIT ;  /* 0x000000000000094d */ /* 0x000fea0003800000 */
[----:B------:R-:W0:Y:S01]  /*0080*/  LDCU UR4, c[0x0][0x370] ;  /* 0x00006e00ff0477ac */ /* 0x000e220008000800 */
[----:B------:R-:W1:Y:S01]  /*0090*/  LDCU.64 UR6, c[0x0][0x358] ;  /* 0x00006b00ff0677ac */ /* 0x000e620008000a00 */
[----:B0-----:R-:W-:-:S07]  /*00a0*/  IMAD R0, R0, UR4, RZ ;  /* 0x0000000400007c24 */ /* 0x001fce000f8e02ff */
.L_x_5:
[----:B0-2---:R-:W0:Y:S01]  /*00b0*/  LDC.64 R2, c[0x0][0x398] ;  /* 0x0000e600ff027b82 */ /* 0x005e220000000a00 */
[----:B------:R-:W2:Y:S07]  /*00c0*/  LDCU UR4, c[0x0][0x3a8] ;  /* 0x00007500ff0477ac */ /* 0x000eae0008000800 */
[----:B------:R-:W3:Y:S01]  /*00d0*/  LDC.64 R8, c[0x0][0x380] ;  /* 0x0000e000ff087b82 */ /* 0x000ee20000000a00 */
[----:B0-----:R-:W-:-:S06]  /*00e0*/  IMAD.WIDE R2, R11, 0x4, R2 ;  /* 0x000000040b027825 */ /* 0x001fcc00078e0202 */
[----:B-1----:R-:W3:Y:S02]  /*00f0*/  LDG.E R3, desc[UR6][R2.64] ;  /* 0x0000000602037981 */ /* 0x002ee4000c1e1900 */
[----:B---3--:R-:W-:-:S05]  /*0100*/  IMAD.WIDE R8, R3, 0x4, R8 ;  /* 0x0000000403087825 */ /* 0x008fca00078e0208 */
[----:B------:R-:W3:Y:S04]  /*0110*/  LDG.E R15, desc[UR6][R8.64] ;  /* 0x00000006080f7981 */ /* 0x000ee8000c1e1900 */
[----:B------:R-:W3:Y:S01]  /*0120*/  LDG.E R10, desc[UR6][R8.64+0x4] ;  /* 0x00000406080a7981 */ /* 0x000ee2000c1e1900 */
[----:B------:R-:W-:Y:S01]  /*0130*/  IMAD.IADD R11, R0, 0x1, R11 ;  /* 0x00000001000b7824 */ /* 0x000fe200078e020b */
[----:B------:R-:W-:Y:S04]  /*0140*/  BSSY.RECONVERGENT B0, `(.L_x_0) ;  /* 0x0000023000007945 */ /* 0x000fe80003800200 */
[----:B--2---:R-:W-:-:S02]  /*0150*/  ISETP.GE.AND P0, PT, R11, UR4, PT ;  /* 0x000000040b007c0c */ /* 0x004fc4000bf06270 */
[----:B---3--:R-:W-:-:S13]  /*0160*/  ISETP.GE.AND P1, PT, R15, R10, PT ;  /* 0x0000000a0f00720c */ /* 0x008fda0003f26270 */
[----:B------:R-:W-:Y:S05]  /*0170*/  @P1 BRA `(.L_x_1) ;  /* 0x00000000007c1947 */ /* 0x000fea0003800000 */
[----:B------:R-:W0:Y:S08]  /*0180*/  LDC.64 R6, c[0x0][0x388] ;  /* 0x0000e200ff067b82 */ /* 0x000e300000000a00 */
[----:B------:R-:W1:Y:S08]  /*0190*/  LDC.64 R4, c[0x0][0x390] ;  /* 0x0000e400ff047b82 */ /* 0x000e700000000a00 */
[----:B------:R-:W2:Y:S02]  /*01a0*/  LDC.64 R2, c[0x0][0x3a0] ;  /* 0x0000e800ff027b82 */ /* 0x000ea40000000a00 */
.L_x_4:
[----:B0-----:R-:W-:-:S06]  /*01b0*/  IMAD.WIDE R16, R15, 0x4, R6 ;  /* 0x000000040f107825 */ /* 0x001fcc00078e0206 */
[----:B------:R-:W1:Y:S02]  /*01c0*/  LDG.E R17, desc[UR6][R16.64] ;  /* 0x0000000610117981 */ /* 0x000e64000c1e1900 */
[----:B-1----:R-:W-:-:S05]  /*01d0*/  IMAD.WIDE R12, R17, 0x4, R4 ;  /* 0x00000004110c7825 */ /* 0x002fca00078e0204 */
[----:B------:R-:W3:Y:S01]  /*01e0*/  LDG.E R14, desc[UR6][R12.64] ;  /* 0x000000060c0e7981 */ /* 0x000ee2000c1e1900 */
[----:B------:R-:W-:Y:S01]  /*01f0*/  BSSY.RECONVERGENT B1, `(.L_x_2) ;  /* 0x0000015000017945 */ /* 0x000fe20003800200 */
[----:B------:R-:W-:Y:S01]  /*0200*/  VIADD R15, R15, 0x1 ;  /* 0x000000010f0f7836 */ /* 0x000fe20000000000 */
[----:B---3--:R-:W-:-:S13]  /*0210*/  ISETP.NE.AND P1, PT, R14, RZ, PT ;  /* 0x000000ff0e00720c */ /* 0x008fda0003f25270 */
[----:B------:R-:W-:Y:S05]  /*0220*/  @P1 BRA `(.L_x_3) ;  /* 0x0000000000441947 */ /* 0x000fea0003800000 */
[----:B------:R-:W0:Y:S01]  /*0230*/  S2R R21, SR_LANEID ;  /* 0x0000000000157919 */ /* 0x000e220000000000 */
[----:B------:R-:W-:Y:S01]  /*0240*/  VOTEU.ANY UR4, UPT, PT ;  /* 0x0000000000047886 */ /* 0x000fe200038e0100 */
[----:B------:R-:W1:Y:S01]  /*0250*/  LDC.64 R18, c[0x0][0x3b0] ;  /* 0x0000ec00ff127b82 */ /* 0x000e620000000a00 */
[----:B------:R-:W0:Y:S01]  /*0260*/  FLO.U32 R14, UR4 ;  /* 0x00000004000e7d00 */ /* 0x000e2200080e0000 */
[----:B------:R-:W-:-:S07]  /*0270*/  HFMA2 R25, -RZ, RZ, 0, 5.9604644775390625e-08 ;  /* 0x00000001ff197431 */ /* 0x000fce00000001ff */
[----:B------:R-:W1:Y:S01]  /*0280*/  POPC R23, UR4 ;  /* 0x0000000400177d09 */ /* 0x000e620008000000 */
[----:B------:R-:W-:Y:S01]  /*0290*/  STG.E desc[UR6][R12.64], R25 ;  /* 0x000000190c007986 */ /* 0x000fe2000c101906 */
[----:B0-----:R-:W-:-:S13]  /*02a0*/  ISETP.EQ.U32.AND P1, PT, R14, R21, PT ;  /* 0x000000150e00720c */ /* 0x001fda0003f22070 */
[----:B-1----:R-:W3:Y:S01]  /*02b0*/  @P1 ATOMG.E.ADD.STRONG.GPU PT, R19, desc[UR6][R18.64], R23 ;  /* 0x80000017121319a8 */ /* 0x002ee200081ef106 */
[----:B------:R-:W0:Y:S02]  /*02c0*/  S2R R10, SR_LTMASK ;  /* 0x00000000000a7919 */ /* 0x000e240000003900 */
[----:B0-----:R-:W-:-:S06]  /*02d0*/  LOP3.LUT R16, R10, UR4, RZ, 0xc0, !PT ;  /* 0x000000040a107c12 */ /* 0x001fcc000f8ec0ff */
[----:B------:R-:W0:Y:S01]  /*02e0*/  POPC R16, R16 ;  /* 0x0000001000107309 */ /* 0x000e220000000000 */
[----:B---3--:R-:W0:Y:S02]  /*02f0*/  SHFL.IDX PT, R21, R19, R14, 0x1f ;  /* 0x00001f0e13157589 */ /* 0x008e2400000e0000 */
[----:B0-----:R-:W-:-:S05]  /*0300*/  IADD3 R21, PT, PT, R21, R16, RZ ;  /* 0x0000001015157210 */ /* 0x001fca0007ffe0ff */
[----:B--2---:R-:W-:-:S05]  /*0310*/  IMAD.WIDE R20, R21, 0x4, R2 ;  /* 0x0000000415147825 */ /* 0x004fca00078e0202 */
[----:B------:R0:W-:Y:S04]  /*0320*/  STG.E desc[UR6][R20.64], R17 ;  /* 0x0000001114007986 */ /* 0x0001e8000c101906 */
[----:B------:R0:W5:Y:S02]  /*0330*/  LDG.E R10, desc[UR6][R8.64+0x4] ;  /* 0x00000406080a7981 */ /* 0x000164000c1e1900 */
.L_x_3:
[----:B------:R-:W-:Y:S05]  /*0340*/  BSYNC.RECONVERGENT B1 ;  /* 0x0000000000017941 */ /* 0x000fea0003800200 */
.L_x_2:
[----:B-----5:R-:W-:-:S13]  /*0350*/  ISETP.GE.AND P1, PT, R15, R10, PT ;  /* 0x0000000a0f00720c */ /* 0x020fda0003f26270 */
[----:B------:R-:W-:Y:S05]  /*0360*/  @!P1 BRA `(.L_x_4) ;  /* 0xfffffffc00909947 */ /* 0x000fea000383ffff */
.L_x_1:
[----:B------:R-:W-:Y:S05]  /*0370*/  BSYNC.RECONVERGENT B0 ;  /* 0x0000000000007941 */ /* 0x000fea0003800200 */
.L_x_0:
[----:B------:R-:W-:Y:S05]  /*0380*/  @!P0 BRA `(.L_x_5) ;  /* 0xfffffffc00488947 */ /* 0x000fea000383ffff */
[----:B------:R-:W-:Y:S05]  /*0390*/  EXIT ;  /* 0x000000000000794d */ /* 0x000fea0003800000 */
.L_x_6:
[----:B------:R-:W-:-:S00]  /*03a0*/  BRA `(.L_x_6) ;  /* 0xfffffffc00fc7947 */ /* 0x000fc0000383ffff */
[----:B------:R-:W-:-:S00]  /*03b0*/  NOP ;  /* 0x0000000000007918 */ /* 0x000fc00000000000 */
        /* <DEDUP_REMOVED lines=12> */
.L_x_7:


//--------------------- .nv.shared.reserved.0     --------------------------
	.section	.nv.shared.reserved.0,"aw",@nobits
	.weak		__nv_reservedSMEM_offset_0_alias
	.size		__nv_reservedSMEM_offset_0_alias, 0, 64
	.other		__nv_reservedSMEM_offset_0_alias,@"STO_CUDA_RESERVED_SHARED STV_DEFAULT"
__nv_reservedSMEM_offset_0_alias:
	.zero		0
	.zero		64


//--------------------- .nv.constant0._Z25gpu_global_queuing_kernelPiS_S_S_S_iS_ --------------------------
	.section	.nv.constant0._Z25gpu_global_queuing_kernelPiS_S_S_S_iS_,"a",@progbits
	.sectionflags	@""
	.align	4
.nv.constant0._Z25gpu_global_queuing_kernelPiS_S_S_S_iS_:
	.zero		952


//--------------------- SYMBOLS --------------------------

	.type		.nv.reservedSmem.offset0,@object
	.size		.nv.reservedSmem.offset0,0x4
